	.headerflags	@"EF_CUDA_TEXMODE_UNIFIED EF_CUDA_64BIT_ADDRESS EF_CUDA_ACCELERATORS EF_CUDA_SM90 EF_CUDA_VIRTUAL_SM(EF_CUDA_SM90)"
	.elftype	@"ET_EXEC"


//--------------------- .nv.info                  --------------------------
	.section	.nv.info,"",@"SHT_CUDA_INFO"
	.align	4


	//----- nvinfo : EIATTR_REGCOUNT
	.align		4
        /*0000*/ 	.byte	0x04, 0x2f
        /*0002*/ 	.short	(.L_2 - .L_1)
	.align		4
.L_1:
        /*0004*/ 	.word	index@(triton_poi_fused_abs_add_clamp_div_floor_mul_sigmoid_sign_sub_0)
        /*0008*/ 	.word	0x00000011


	//----- nvinfo : EIATTR_MIN_STACK_SIZE
	.align		4
.L_2:
        /*000c*/ 	.byte	0x04, 0x12
        /*000e*/ 	.short	(.L_4 - .L_3)
	.align		4
.L_3:
        /*0010*/ 	.word	index@(triton_poi_fused_abs_add_clamp_div_floor_mul_sigmoid_sign_sub_0)
        /*0014*/ 	.word	0x00000000


	//----- nvinfo : EIATTR_FRAME_SIZE
	.align		4
.L_4:
        /*0018*/ 	.byte	0x04, 0x11
        /*001a*/ 	.short	(.L_6 - .L_5)
	.align		4
.L_5:
        /*001c*/ 	.word	index@(triton_poi_fused_abs_add_clamp_div_floor_mul_sigmoid_sign_sub_0)
        /*0020*/ 	.word	0x00000000


	//----- nvinfo : EIATTR_MIN_STACK_SIZE
	.align		4
.L_6:
        /*0024*/ 	.byte	0x04, 0x12
        /*0026*/ 	.short	(.L_8 - .L_7)
	.align		4
.L_7:
        /*0028*/ 	.word	index@(triton_poi_fused_abs_add_clamp_div_floor_mul_sigmoid_sign_sub_0)
        /*002c*/ 	.word	0x00000000
.L_8:


//--------------------- .nv.info.triton_poi_fused_abs_add_clamp_div_floor_mul_sigmoid_sign_sub_0 --------------------------
	.section	.nv.info.triton_poi_fused_abs_add_clamp_div_floor_mul_sigmoid_sign_sub_0,"",@"SHT_CUDA_INFO"
	.sectionflags	@""
	.align	4


	//----- nvinfo : EIATTR_CUDA_API_VERSION
	.align		4
        /*0000*/ 	.byte	0x04, 0x37
        /*0002*/ 	.short	(.L_10 - .L_9)
.L_9:
        /*0004*/ 	.word	0x0000007c


	//----- nvinfo : EIATTR_KPARAM_INFO
	.align		4
.L_10:
        /*0008*/ 	.byte	0x04, 0x17
        /*000a*/ 	.short	(.L_12 - .L_11)
.L_11:
        /*000c*/ 	.word	0x00000000
        /*0010*/ 	.short	0x0006
        /*0012*/ 	.short	0x0030
        /*0014*/ 	.byte	0x00, 0xf0, 0x11, 0x00


	//----- nvinfo : EIATTR_KPARAM_INFO
	.align		4
.L_12:
        /*0018*/ 	.byte	0x04, 0x17
        /*001a*/ 	.short	(.L_14 - .L_13)
.L_13:
        /*001c*/ 	.word	0x00000000
        /*0020*/ 	.short	0x0005
        /*0022*/ 	.short	0x0028
        /*0024*/ 	.byte	0x00, 0xf4, 0x21, 0x00


	//----- nvinfo : EIATTR_KPARAM_INFO
	.align		4
.L_14:
        /*0028*/ 	.byte	0x04, 0x17
        /*002a*/ 	.short	(.L_16 - .L_15)
.L_15:
        /*002c*/ 	.word	0x00000000
        /*0030*/ 	.short	0x0004
        /*0032*/ 	.short	0x0020
        /*0034*/ 	.byte	0x00, 0xf4, 0x21, 0x00


	//----- nvinfo : EIATTR_KPARAM_INFO
	.align		4
.L_16:
        /*0038*/ 	.byte	0x04, 0x17
        /*003a*/ 	.short	(.L_18 - .L_17)
.L_17:
        /*003c*/ 	.word	0x00000000
        /*0040*/ 	.short	0x0003
        /*0042*/ 	.short	0x0018
        /*0044*/ 	.byte	0x00, 0xf4, 0x21, 0x00


	//----- nvinfo : EIATTR_KPARAM_INFO
	.align		4
.L_18:
        /*0048*/ 	.byte	0x04, 0x17
        /*004a*/ 	.short	(.L_20 - .L_19)
.L_19:
        /*004c*/ 	.word	0x00000000
        /*0050*/ 	.short	0x0002
        /*0052*/ 	.short	0x0010
        /*0054*/ 	.byte	0x00, 0xf4, 0x21, 0x00


	//----- nvinfo : EIATTR_KPARAM_INFO
	.align		4
.L_20:
        /*0058*/ 	.byte	0x04, 0x17
        /*005a*/ 	.short	(.L_22 - .L_21)
.L_21:
        /*005c*/ 	.word	0x00000000
        /*0060*/ 	.short	0x0001
        /*0062*/ 	.short	0x0008
        /*0064*/ 	.byte	0x00, 0xf4, 0x21, 0x00


	//----- nvinfo : EIATTR_KPARAM_INFO
	.align		4
.L_22:
        /*0068*/ 	.byte	0x04, 0x17
        /*006a*/ 	.short	(.L_24 - .L_23)
.L_23:
        /*006c*/ 	.word	0x00000000
        /*0070*/ 	.short	0x0000
        /*0072*/ 	.short	0x0000
        /*0074*/ 	.byte	0x00, 0xf4, 0x21, 0x00


	//----- nvinfo : EIATTR_SPARSE_MMA_MASK
	.align		4
.L_24:
        /*0078*/ 	.byte	0x03, 0x50
        /*007a*/ 	.short	0x0000


	//----- nvinfo : EIATTR_MAXREG_COUNT
	.align		4
        /*007c*/ 	.byte	0x03, 0x1b
        /*007e*/ 	.short	0x00ff


	//----- nvinfo : EIATTR_EXIT_INSTR_OFFSETS
	.align		4
        /*0080*/ 	.byte	0x04, 0x1c
        /*0082*/ 	.short	(.L_26 - .L_25)


	//   ....[0]....
.L_25:
        /*0084*/ 	.word	0x000005d0


	//   ....[1]....
        /*0088*/ 	.word	0x000005f0


	//----- nvinfo : EIATTR_REQNTID
	.align		4
.L_26:
        /*008c*/ 	.byte	0x04, 0x10
        /*008e*/ 	.short	(.L_28 - .L_27)
.L_27:
        /*0090*/ 	.word	0x00000080
        /*0094*/ 	.word	0x00000001
        /*0098*/ 	.word	0x00000001


	//----- nvinfo : EIATTR_CBANK_PARAM_SIZE
	.align		4
.L_28:
        /*009c*/ 	.byte	0x03, 0x19
        /*009e*/ 	.short	0x0034


	//----- nvinfo : EIATTR_PARAM_CBANK
	.align		4
        /*00a0*/ 	.byte	0x04, 0x0a
        /*00a2*/ 	.short	(.L_30 - .L_29)
	.align		4
.L_29:
        /*00a4*/ 	.word	index@(.nv.constant0.triton_poi_fused_abs_add_clamp_div_floor_mul_sigmoid_sign_sub_0)
        /*00a8*/ 	.short	0x0210
        /*00aa*/ 	.short	0x0034


	//----- nvinfo : EIATTR_SW_WAR
	.align		4
.L_30:
        /*00ac*/ 	.byte	0x04, 0x36
        /*00ae*/ 	.short	(.L_32 - .L_31)
.L_31:
        /*00b0*/ 	.word	0x00000008
.L_32:


//--------------------- .nv.callgraph             --------------------------
	.section	.nv.callgraph,"",@"SHT_CUDA_CALLGRAPH"
	.align	4
	.sectionentsize	8
	.align		4
        /*0000*/ 	.word	0x00000000
	.align		4
        /*0004*/ 	.word	0xffffffff
	.align		4
        /*0008*/ 	.word	0x00000000
	.align		4
        /*000c*/ 	.word	0xfffffffe
	.align		4
        /*0010*/ 	.word	0x00000000
	.align		4
        /*0014*/ 	.word	0xfffffffd
	.align		4
        /*0018*/ 	.word	0x00000000
	.align		4
        /*001c*/ 	.word	0xfffffffc


//--------------------- .nv.constant4             --------------------------
	.section	.nv.constant4,"a",@progbits
	.align	8
	.align		8
.nv.constant4:
        /*0000*/ 	.dword	_$_str


//--------------------- .text.triton_poi_fused_abs_add_clamp_div_floor_mul_sigmoid_sign_sub_0 --------------------------
	.section	.text.triton_poi_fused_abs_add_clamp_div_floor_mul_sigmoid_sign_sub_0,"ax",@progbits
	.align	128
        .global         triton_poi_fused_abs_add_clamp_div_floor_mul_sigmoid_sign_sub_0
        .type           triton_poi_fused_abs_add_clamp_div_floor_mul_sigmoid_sign_sub_0,@function
        .size           triton_poi_fused_abs_add_clamp_div_floor_mul_sigmoid_sign_sub_0,(.L_x_1 - triton_poi_fused_abs_add_clamp_div_floor_mul_sigmoid_sign_sub_0)
        .other          triton_poi_fused_abs_add_clamp_div_floor_mul_sigmoid_sign_sub_0,@"STO_CUDA_ENTRY STV_DEFAULT"
triton_poi_fused_abs_add_clamp_div_floor_mul_sigmoid_sign_sub_0:
.text.triton_poi_fused_abs_add_clamp_div_floor_mul_sigmoid_sign_sub_0:
[----:B------:R-:W0:Y:S02]  /*0000*/  LDC R1, c[0x0][0x28] ;  /* 0x00000a00ff017b82 */ /* 0x000e240000000800 */
[----:B------:R-:W1:Y:S01]  /*0010*/  S2R R2, SR_TID.X ;  /* 0x0000000000027919 */ /* 0x000e620000002100 */
[----:B------:R-:W2:Y:S01]  /*0020*/  LDC.64 R8, c[0x0][0x218] ;  /* 0x00008600ff087b82 */ /* 0x000ea20000000a00 */
[----:B------:R-:W-:Y:S01]  /*0030*/  ULDC.64 UR4, c[0x0][0x208] ;  /* 0x0000820000047ab9 */ /* 0x000fe20000000a00 */
[----:B------:R-:W3:Y:S06]  /*0040*/  S2R R3, SR_CTAID.X ;  /* 0x0000000000037919 */ /* 0x000eec0000002500 */
[----:B------:R-:W4:Y:S01]  /*0050*/  LDC.64 R6, c[0x0][0x210] ;  /* 0x00008400ff067b82 */ /* 0x000f220000000a00 */
[----:B--2---:R2:W5:Y:S01]  /*0060*/  LDG.E R0, desc[UR4][R8.64] ;  /* 0x0000000408007981 */ /* 0x004562000c1e1900 */
[----:B-1----:R-:W-:-:S04]  /*0070*/  SHF.L.U32 R2, R2, 0x1, RZ ;  /* 0x0000000102027819 */ /* 0x002fc800000006ff */
[----:B------:R-:W-:Y:S02]  /*0080*/  LOP3.LUT R2, R2, 0xfe, RZ, 0xc0, !PT ;  /* 0x000000fe02027812 */ /* 0x000fe400078ec0ff */
[----:B------:R-:W1:Y:S02]  /*0090*/  LDC.64 R10, c[0x0][0x220] ;  /* 0x00008800ff0a7b82 */ /* 0x000e640000000a00 */
[----:B---3--:R-:W-:-:S04]  /*00a0*/  LEA R4, R3, R2, 0x8 ;  /* 0x0000000203047211 */ /* 0x008fc800078e40ff */
[C---:B------:R-:W-:Y:S02]  /*00b0*/  ISETP.GE.AND P0, PT, R4.reuse, 0x100, PT ;  /* 0x000001000400780c */ /* 0x040fe40003f06270 */
[----:B------:R-:W-:Y:S01]  /*00c0*/  CS2R R2, SRZ ;  /* 0x0000000000027805 */ /* 0x000fe2000001ff00 */
[----:B----4-:R-:W-:-:S10]  /*00d0*/  IMAD.WIDE R6, R4, 0x4, R6 ;  /* 0x0000000404067825 */ /* 0x010fd400078e0206 */
[----:B------:R-:W3:Y:S04]  /*00e0*/  @!P0 LDG.E.64 R2, desc[UR4][R6.64] ;  /* 0x0000000406028981 */ /* 0x000ee8000c1e1b00 */
[----:B-1----:R-:W4:Y:S01]  /*00f0*/  LDG.E R10, desc[UR4][R10.64] ;  /* 0x000000040a0a7981 */ /* 0x002f22000c1e1900 */
[----:B------:R-:W1:Y:S08]  /*0100*/  LDC.64 R12, c[0x0][0x228] ;  /* 0x00008a00ff0c7b82 */ /* 0x000e700000000a00 */
[----:B--2---:R-:W2:Y:S01]  /*0110*/  LDC.64 R8, c[0x0][0x230] ;  /* 0x00008c00ff087b82 */ /* 0x004ea20000000a00 */
[----:B-1----:R-:W4:Y:S04]  /*0120*/  LDG.E R12, desc[UR4][R12.64] ;  /* 0x000000040c0c7981 */ /* 0x002f28000c1e1900 */
[----:B--2---:R1:W2:Y:S01]  /*0130*/  LDG.E R8, desc[UR4][R8.64] ;  /* 0x0000000408087981 */ /* 0x0042a2000c1e1900 */
[C---:B-----5:R-:W-:Y:S01]  /*0140*/  FSETP.GEU.AND P2, PT, |R0|.reuse, 1.175494350822287508e-38, PT ;  /* 0x008000000000780b */ /* 0x060fe20003f4e200 */
[C---:B------:R-:W-:Y:S01]  /*0150*/  FMUL R5, R0.reuse, 0.25 ;  /* 0x3e80000000057820 */ /* 0x040fe20000400000 */
[----:B------:R-:W-:-:S04]  /*0160*/  FSETP.GT.AND P1, PT, |R0|, 8.50705917302346158658e+37, PT ;  /* 0x7e8000000000780b */ /* 0x000fc80003f24200 */
[----:B------:R-:W-:-:S07]  /*0170*/  FSEL R5, R5, R0, P1 ;  /* 0x0000000005057208 */ /* 0x000fce0000800000 */
[----:B------:R-:W-:-:S06]  /*0180*/  @!P2 FMUL R5, R5, 16777216 ;  /* 0x4b8000000505a820 */ /* 0x000fcc0000400000 */
[----:B------:R-:W4:Y:S01]  /*0190*/  MUFU.RCP R5, R5 ;  /* 0x0000000500057308 */ /* 0x000f220000001000 */
[----:B---3--:R-:W-:Y:S01]  /*01a0*/  @P1 FMUL R2, R2, 0.25 ;  /* 0x3e80000002021820 */ /* 0x008fe20000400000 */
[----:B------:R-:W-:-:S03]  /*01b0*/  @P1 FMUL R3, R3, 0.25 ;  /* 0x3e80000003031820 */ /* 0x000fc60000400000 */
[----:B------:R-:W-:Y:S01]  /*01c0*/  @!P2 FMUL R2, R2, 16777216 ;  /* 0x4b8000000202a820 */ /* 0x000fe20000400000 */
[----:B------:R-:W-:-:S03]  /*01d0*/  @!P2 FMUL R3, R3, 16777216 ;  /* 0x4b8000000303a820 */ /* 0x000fc60000400000 */
[C-C-:B----4-:R-:W-:Y:S01]  /*01e0*/  FFMA R2, R5.reuse, R2, -R10.reuse ;  /* 0x0000000205027223 */ /* 0x150fe2000000080a */
[----:B------:R-:W-:-:S04]  /*01f0*/  FFMA R3, R5, R3, -R10 ;  /* 0x0000000305037223 */ /* 0x000fc8000000080a */
[C---:B------:R-:W-:Y:S02]  /*0200*/  FSETP.GT.AND P1, PT, R2.reuse, RZ, PT ;  /* 0x000000ff0200720b */ /* 0x040fe40003f24000 */
[C---:B------:R-:W-:Y:S02]  /*0210*/  FSETP.GEU.AND P3, PT, R2.reuse, RZ, PT ;  /* 0x000000ff0200720b */ /* 0x040fe40003f6e000 */
[C---:B------:R-:W-:Y:S02]  /*0220*/  FSETP.GT.AND P2, PT, R3.reuse, RZ, PT ;  /* 0x000000ff0300720b */ /* 0x040fe40003f44000 */
[C---:B------:R-:W-:Y:S01]  /*0230*/  FSETP.GEU.AND P4, PT, R3.reuse, RZ, PT ;  /* 0x000000ff0300720b */ /* 0x040fe20003f8e000 */
[----:B------:R-:W-:Y:S01]  /*0240*/  FADD R6, |R2|, 0.5 ;  /* 0x3f00000002067421 */ /* 0x000fe20000000200 */
[----:B------:R-:W-:Y:S01]  /*0250*/  SEL R2, RZ, 0x1, !P1 ;  /* 0x00000001ff027807 */ /* 0x000fe20004800000 */
[----:B------:R-:W-:Y:S02]  /*0260*/  IMAD.MOV.U32 R5, RZ, RZ, RZ ;  /* 0x000000ffff057224 */ /* 0x000fe400078e00ff */
[----:B------:R-:W-:-:S02]  /*0270*/  FADD R7, |R3|, 0.5 ;  /* 0x3f00000003077421 */ /* 0x000fc40000000200 */
[----:B------:R-:W-:Y:S02]  /*0280*/  @!P1 IADD3 R5, RZ, -0x1, RZ ;  /* 0xffffffffff059810 */ /* 0x000fe40007ffe0ff */
[----:B------:R-:W-:Y:S02]  /*0290*/  @P3 IADD3 R5, R2, RZ, RZ ;  /* 0x000000ff02053210 */ /* 0x000fe40007ffe0ff */
[----:B------:R-:W-:Y:S01]  /*02a0*/  SEL R2, RZ, 0x1, !P2 ;  /* 0x00000001ff027807 */ /* 0x000fe20005000000 */
[----:B------:R-:W-:Y:S02]  /*02b0*/  IMAD.MOV.U32 R3, RZ, RZ, RZ ;  /* 0x000000ffff037224 */ /* 0x000fe400078e00ff */
[----:B------:R-:W-:Y:S01]  /*02c0*/  @!P2 IMAD.MOV R3, RZ, RZ, -0x1 ;  /* 0xffffffffff03a424 */ /* 0x000fe200078e02ff */
[----:B------:R-:W-:Y:S01]  /*02d0*/  @P4 IADD3 R3, R2, RZ, RZ ;  /* 0x000000ff02034210 */ /* 0x000fe20007ffe0ff */
[----:B------:R-:W-:Y:S08]  /*02e0*/  FRND.FTZ.FLOOR R6, R6 ;  /* 0x0000000600067307 */ /* 0x000ff00000215000 */
[----:B------:R-:W-:Y:S08]  /*02f0*/  FRND.FTZ.FLOOR R14, R7 ;  /* 0x00000007000e7307 */ /* 0x000ff00000215000 */
[----:B------:R-:W1:Y:S08]  /*0300*/  I2F.S16 R5, R5 ;  /* 0x0000000500057306 */ /* 0x000e700000101400 */
[----:B------:R-:W3:Y:S01]  /*0310*/  I2F.S16 R3, R3 ;  /* 0x0000000300037306 */ /* 0x000ee20000101400 */
[----:B-1----:R-:W-:Y:S01]  /*0320*/  FMUL R9, R5, R6 ;  /* 0x0000000605097220 */ /* 0x002fe20000400000 */
[----:B---3--:R-:W-:-:S04]  /*0330*/  FMUL R11, R3, R14 ;  /* 0x0000000e030b7220 */ /* 0x008fc80000400000 */
[-C--:B------:R-:W-:Y:S02]  /*0340*/  FSETP.GT.AND P1, PT, R9, R12.reuse, PT ;  /* 0x0000000c0900720b */ /* 0x080fe40003f24000 */
[----:B------:R-:W-:Y:S02]  /*0350*/  FSETP.GT.AND P2, PT, R11, R12, PT ;  /* 0x0000000c0b00720b */ /* 0x000fe40003f44000 */
[----:B------:R-:W-:Y:S02]  /*0360*/  FSETP.NAN.AND P3, PT, R9, R9, PT ;  /* 0x000000090900720b */ /* 0x000fe40003f68000 */
[----:B------:R-:W-:-:S07]  /*0370*/  FSETP.NAN.AND P4, PT, R11, R11, PT ;  /* 0x0000000b0b00720b */ /* 0x000fce0003f88000 */
[-C--:B------:R-:W-:Y:S02]  /*0380*/  @!P1 FSEL R9, R9, R12.reuse, P3 ;  /* 0x0000000c09099208 */ /* 0x080fe40001800000 */
[----:B------:R-:W-:Y:S02]  /*0390*/  @!P2 FSEL R11, R11, R12, P4 ;  /* 0x0000000c0b0ba208 */ /* 0x000fe40002000000 */
[-C--:B--2---:R-:W-:Y:S02]  /*03a0*/  FSETP.GEU.AND P3, PT, R9, R8.reuse, PT ;  /* 0x000000080900720b */ /* 0x084fe40003f6e000 */
[----:B------:R-:W-:Y:S02]  /*03b0*/  FSETP.GEU.AND P4, PT, R11, R8, PT ;  /* 0x000000080b00720b */ /* 0x000fe40003f8e000 */
[----:B------:R-:W-:Y:S02]  /*03c0*/  FSETP.NAN.AND P1, PT, R9, R9, PT ;  /* 0x000000090900720b */ /* 0x000fe40003f28000 */
[----:B------:R-:W-:-:S07]  /*03d0*/  FSETP.NAN.AND P2, PT, R11, R11, PT ;  /* 0x0000000b0b00720b */ /* 0x000fce0003f48000 */
[-C--:B------:R-:W-:Y:S02]  /*03e0*/  @P3 FSEL R9, R9, R8.reuse, P1 ;  /* 0x0000000809093208 */ /* 0x080fe40000800000 */
[----:B------:R-:W-:-:S03]  /*03f0*/  @P4 FSEL R11, R11, R8, P2 ;  /* 0x000000080b0b4208 */ /* 0x000fc60001000000 */
[C---:B------:R-:W-:Y:S02]  /*0400*/  FADD R9, R10.reuse, R9 ;  /* 0x000000090a097221 */ /* 0x040fe40000000000 */
[----:B------:R-:W-:Y:S02]  /*0410*/  FADD R3, R10, R11 ;  /* 0x0000000b0a037221 */ /* 0x000fe40000000000 */
[C---:B------:R-:W-:Y:S02]  /*0420*/  FFMA R9, R0.reuse, -R9, RZ ;  /* 0x8000000900097223 */ /* 0x040fe400000000ff */
[----:B------:R-:W-:Y:S02]  /*0430*/  FFMA R3, R0, -R3, RZ ;  /* 0x8000000300037223 */ /* 0x000fe400000000ff */
[----:B------:R-:W-:Y:S02]  /*0440*/  FMUL R9, R9, 1.4426950216293334961 ;  /* 0x3fb8aa3b09097820 */ /* 0x000fe40000400000 */
[----:B------:R-:W-:-:S03]  /*0450*/  FMUL R5, R3, 1.4426950216293334961 ;  /* 0x3fb8aa3b03057820 */ /* 0x000fc60000400000 */
[----:B------:R-:W-:Y:S02]  /*0460*/  FSETP.GEU.AND P1, PT, R9, -126, PT ;  /* 0xc2fc00000900780b */ /* 0x000fe40003f2e000 */
[----:B------:R-:W-:-:S11]  /*0470*/  FSETP.GEU.AND P2, PT, R5, -126, PT ;  /* 0xc2fc00000500780b */ /* 0x000fd60003f4e000 */
[----:B------:R-:W-:Y:S02]  /*0480*/  @!P1 FMUL R9, R9, 0.5 ;  /* 0x3f00000009099820 */ /* 0x000fe40000400000 */
[----:B------:R-:W-:Y:S02]  /*0490*/  @!P2 FMUL R5, R5, 0.5 ;  /* 0x3f0000000505a820 */ /* 0x000fe40000400000 */
[----:B------:R-:W1:Y:S08]  /*04a0*/  MUFU.EX2 R0, R9 ;  /* 0x0000000900007308 */ /* 0x000e700000000800 */
[----:B------:R-:W2:Y:S01]  /*04b0*/  MUFU.EX2 R2, R5 ;  /* 0x0000000500027308 */ /* 0x000ea20000000800 */
[----:B-1----:R-:W-:-:S04]  /*04c0*/  @!P1 FMUL R0, R0, R0 ;  /* 0x0000000000009220 */ /* 0x002fc80000400000 */
[----:B------:R-:W-:Y:S01]  /*04d0*/  FADD R0, R0, 1 ;  /* 0x3f80000000007421 */ /* 0x000fe20000000000 */
[----:B--2---:R-:W-:-:S04]  /*04e0*/  @!P2 FMUL R2, R2, R2 ;  /* 0x000000020202a220 */ /* 0x004fc80000400000 */
[----:B------:R-:W-:Y:S01]  /*04f0*/  FADD R6, R2, 1 ;  /* 0x3f80000002067421 */ /* 0x000fe20000000000 */
[----:B------:R-:W-:Y:S01]  /*0500*/  FSETP.GT.AND P1, PT, R0, 8.50705917302346158658e+37, PT ;  /* 0x7e8000000000780b */ /* 0x000fe20003f24000 */
[----:B------:R-:W1:Y:S03]  /*0510*/  LDC.64 R2, c[0x0][0x238] ;  /* 0x00008e00ff027b82 */ /* 0x000e660000000a00 */
[----:B------:R-:W-:-:S09]  /*0520*/  FSETP.GT.AND P2, PT, R6, 8.50705917302346158658e+37, PT ;  /* 0x7e8000000600780b */ /* 0x000fd20003f44000 */
[----:B------:R-:W-:-:S04]  /*0530*/  @P1 FMUL R0, R0, 0.25 ;  /* 0x3e80000000001820 */ /* 0x000fc80000400000 */
[----:B------:R-:W-:Y:S02]  /*0540*/  @P2 FMUL R6, R6, 0.25 ;  /* 0x3e80000006062820 */ /* 0x000fe40000400000 */
[----:B------:R-:W2:Y:S01]  /*0550*/  MUFU.RCP R0, R0 ;  /* 0x0000000000007308 */ /* 0x000ea20000001000 */
[----:B------:R-:W-:-:S07]  /*0560*/  IMAD.MOV.U32 R9, RZ, RZ, 0x3e800000 ;  /* 0x3e800000ff097424 */ /* 0x000fce00078e00ff */
[----:B------:R-:W3:Y:S01]  /*0570*/  MUFU.RCP R6, R6 ;  /* 0x0000000600067308 */ /* 0x000ee20000001000 */
[C---:B------:R-:W-:Y:S02]  /*0580*/  FSEL R7, R9.reuse, 1, P1 ;  /* 0x3f80000009077808 */ /* 0x040fe40000800000 */
[----:B------:R-:W-:Y:S01]  /*0590*/  FSEL R9, R9, 1, P2 ;  /* 0x3f80000009097808 */ /* 0x000fe20001000000 */
[----:B-1----:R-:W-:-:S04]  /*05a0*/  IMAD.WIDE R4, R4, 0x4, R2 ;  /* 0x0000000404047825 */ /* 0x002fc800078e0202 */
[----:B--2---:R-:W-:Y:S01]  /*05b0*/  FMUL R8, R0, R7 ;  /* 0x0000000700087220 */ /* 0x004fe20000400000 */
[----:B---3--:R-:W-:Y:S01]  /*05c0*/  FMUL R9, R6, R9 ;  /* 0x0000000906097220 */ /* 0x008fe20000400000 */
[----:B------:R-:W-:Y:S06]  /*05d0*/  @P0 EXIT ;  /* 0x000000000000094d */ /* 0x000fec0003800000 */
[----:B------:R-:W-:Y:S01]  /*05e0*/  STG.E.64 desc[UR4][R4.64], R8 ;  /* 0x0000000804007986 */ /* 0x000fe2000c101b04 */
[----:B------:R-:W-:Y:S05]  /*05f0*/  EXIT ;  /* 0x000000000000794d */ /* 0x000fea0003800000 */
.L_x_0:
[----:B------:R-:W-:-:S00]  /*0600*/  BRA `(.L_x_0) ;  /* 0xfffffffc00fc7947 */ /* 0x000fc0000383ffff */
[----:B------:R-:W-:-:S00]  /*0610*/  NOP ;  /* 0x0000000000007918 */ /* 0x000fc00000000000 */
        /* <DEDUP_REMOVED lines=14> */
.L_x_1:


//--------------------- .nv.global.init           --------------------------
	.section	.nv.global.init,"aw",@progbits
.nv.global.init:
	.type		_$_str,@object
	.size		_$_str,(.L_0 - _$_str)
_$_str:
        /*0000*/ 	.byte	0x5f, 0x5f, 0x43, 0x55, 0x44, 0x41, 0x5f, 0x46, 0x54, 0x5a, 0x00
.L_0:


//--------------------- .nv.constant0.triton_poi_fused_abs_add_clamp_div_floor_mul_sigmoid_sign_sub_0 --------------------------
	.section	.nv.constant0.triton_poi_fused_abs_add_clamp_div_floor_mul_sigmoid_sign_sub_0,"a",@progbits
	.sectionflags	@""
	.align	4
.nv.constant0.triton_poi_fused_abs_add_clamp_div_floor_mul_sigmoid_sign_sub_0:
	.zero		580
